//
// Generated by NVIDIA NVVM Compiler
//
// Compiler Build ID: CL-36424714
// Cuda compilation tools, release 13.0, V13.0.88
// Based on NVVM 20.0.0
//

.version 9.0
.target sm_100
.address_size 64

	// .globl	_Z9vectorMulPKfS0_Pff

.visible .entry _Z9vectorMulPKfS0_Pff(
	.param .u64 .ptr .align 1 _Z9vectorMulPKfS0_Pff_param_0,
	.param .u64 .ptr .align 1 _Z9vectorMulPKfS0_Pff_param_1,
	.param .u64 .ptr .align 1 _Z9vectorMulPKfS0_Pff_param_2,
	.param .f32 _Z9vectorMulPKfS0_Pff_param_3
)
{
	.reg .pred 	%p<2>;
	.reg .b32 	%r<5>;
	.reg .b32 	%f<6>;
	.reg .b64 	%rd<11>;

	ld.param.u64 	%rd1, [_Z9vectorMulPKfS0_Pff_param_0];
	ld.param.u64 	%rd2, [_Z9vectorMulPKfS0_Pff_param_1];
	ld.param.u64 	%rd3, [_Z9vectorMulPKfS0_Pff_param_2];
	ld.param.f32 	%f1, [_Z9vectorMulPKfS0_Pff_param_3];
	mov.u32 	%r2, %ntid.x;
	mov.u32 	%r3, %ctaid.x;
	mov.u32 	%r4, %tid.x;
	mad.lo.s32 	%r1, %r2, %r3, %r4;
	cvt.rn.f32.s32 	%f2, %r1;
	setp.leu.f32 	%p1, %f1, %f2;
	@%p1 bra 	$L__BB0_2;
	cvta.to.global.u64 	%rd4, %rd1;
	cvta.to.global.u64 	%rd5, %rd2;
	cvta.to.global.u64 	%rd6, %rd3;
	mul.wide.s32 	%rd7, %r1, 4;
	add.s64 	%rd8, %rd4, %rd7;
	ld.global.f32 	%f3, [%rd8];
	add.s64 	%rd9, %rd5, %rd7;
	ld.global.f32 	%f4, [%rd9];
	mul.f32 	%f5, %f3, %f4;
	add.s64 	%rd10, %rd6, %rd7;
	st.global.f32 	[%rd10], %f5;
$L__BB0_2:
	ret;

}


// ===== COMPILED SASS (sm_100) =====

	.target	sm_100

	.elftype	@"ET_EXEC"


//--------------------- .note.nv.tkinfo           --------------------------
	.section	.note.nv.tkinfo,"",@"SHT_NOTE"
	.sectionflags	@"SHF_NOTE_NV_TKINFO"
	.tkinfo
        /*0018*/ 	.word	0x00000002
        /*0030*/ 	.string	""
        /*0030*/ 	.string	"ptxas"
        /*0030*/ 	.string	"Cuda compilation tools, release 13.0, V13.0.88"
        /*0030*/ 	.string	"Build cuda_13.0.r13.0/compiler.36424714_0"
        /*0030*/ 	.string	"-arch sm_100 -m 64 "



//--------------------- .note.nv.cuinfo           --------------------------
	.section	.note.nv.cuinfo,"",@"SHT_NOTE"
	.sectionflags	@"SHF_NOTE_NV_CUINFO"
        /*0018*/ 	.short	0x0002
        /*001a*/ 	.short	0x0064
        /*001c*/ 	.short	0x0082
	.zero		2


//--------------------- .nv.info                  --------------------------
	.section	.nv.info,"",@"SHT_CUDA_INFO"
	.align	4


	//----- nvinfo : EIATTR_REGCOUNT
	.align		4
        /*0000*/ 	.byte	0x04, 0x2f
        /*0002*/ 	.short	(.L_1 - .L_0)
	.align		4
.L_0:
        /*0004*/ 	.word	index@(_Z9vectorMulPKfS0_Pff)
        /*0008*/ 	.word	0x0000000c


	//----- nvinfo : EIATTR_FRAME_SIZE
	.align		4
.L_1:
        /*000c*/ 	.byte	0x04, 0x11
        /*000e*/ 	.short	(.L_3 - .L_2)
	.align		4
.L_2:
        /*0010*/ 	.word	index@(_Z9vectorMulPKfS0_Pff)
        /*0014*/ 	.word	0x00000000


	//----- nvinfo : EIATTR_MIN_STACK_SIZE
	.align		4
.L_3:
        /*0018*/ 	.byte	0x04, 0x12
        /*001a*/ 	.short	(.L_5 - .L_4)
	.align		4
.L_4:
        /*001c*/ 	.word	index@(_Z9vectorMulPKfS0_Pff)
        /*0020*/ 	.word	0x00000000
.L_5:


//--------------------- .nv.compat                --------------------------
	.section	.nv.compat,"",@"SHT_CUDA_COMPAT_INFO"
	.align	4
        /*0000*/ 	.byte	0x02, 0x09, 0x00, 0x00, 0x02, 0x02, 0x01, 0x00, 0x02, 0x05, 0x05, 0x00, 0x03, 0x07, 0x01, 0x01
        /*0010*/ 	.byte	0x02, 0x03, 0x00, 0x00, 0x02, 0x06, 0x01, 0x00, 0x04, 0x0b, 0x08, 0x00, 0x09, 0x00, 0x00, 0x00
        /*0020*/ 	.byte	0x00, 0x00, 0x00, 0x00


//--------------------- .nv.info._Z9vectorMulPKfS0_Pff --------------------------
	.section	.nv.info._Z9vectorMulPKfS0_Pff,"",@"SHT_CUDA_INFO"
	.sectionflags	@""
	.align	4


	//----- nvinfo : EIATTR_CUDA_API_VERSION
	.align		4
        /*0000*/ 	.byte	0x04, 0x37
        /*0002*/ 	.short	(.L_7 - .L_6)
.L_6:
        /*0004*/ 	.word	0x00000082


	//----- nvinfo : EIATTR_KPARAM_INFO
	.align		4
.L_7:
        /*0008*/ 	.byte	0x04, 0x17
        /*000a*/ 	.short	(.L_9 - .L_8)
.L_8:
        /*000c*/ 	.word	0x00000000
        /*0010*/ 	.short	0x0003
        /*0012*/ 	.short	0x0018
        /*0014*/ 	.byte	0x00, 0xf0, 0x11, 0x00


	//----- nvinfo : EIATTR_KPARAM_INFO
	.align		4
.L_9:
        /*0018*/ 	.byte	0x04, 0x17
        /*001a*/ 	.short	(.L_11 - .L_10)
.L_10:
        /*001c*/ 	.word	0x00000000
        /*0020*/ 	.short	0x0002
        /*0022*/ 	.short	0x0010
        /*0024*/ 	.byte	0x00, 0xf5, 0x21, 0x00


	//----- nvinfo : EIATTR_KPARAM_INFO
	.align		4
.L_11:
        /*0028*/ 	.byte	0x04, 0x17
        /*002a*/ 	.short	(.L_13 - .L_12)
.L_12:
        /*002c*/ 	.word	0x00000000
        /*0030*/ 	.short	0x0001
        /*0032*/ 	.short	0x0008
        /*0034*/ 	.byte	0x00, 0xf5, 0x21, 0x00


	//----- nvinfo : EIATTR_KPARAM_INFO
	.align		4
.L_13:
        /*0038*/ 	.byte	0x04, 0x17
        /*003a*/ 	.short	(.L_15 - .L_14)
.L_14:
        /*003c*/ 	.word	0x00000000
        /*0040*/ 	.short	0x0000
        /*0042*/ 	.short	0x0000
        /*0044*/ 	.byte	0x00, 0xf5, 0x21, 0x00


	//----- nvinfo : EIATTR_SPARSE_MMA_MASK
	.align		4
.L_15:
        /*0048*/ 	.byte	0x03, 0x50
        /*004a*/ 	.short	0x0000


	//----- nvinfo : EIATTR_MAXREG_COUNT
	.align		4
        /*004c*/ 	.byte	0x03, 0x1b
        /*004e*/ 	.short	0x00ff


	//----- nvinfo : EIATTR_MERCURY_ISA_VERSION
	.align		4
        /*0050*/ 	.byte	0x03, 0x5f
        /*0052*/ 	.short	0x0101


	//----- nvinfo : EIATTR_VRC_CTA_INIT_COUNT
	.align		4
        /*0054*/ 	.byte	0x02, 0x4a
	.zero		1
	.zero		1


	//----- nvinfo : EIATTR_EXIT_INSTR_OFFSETS
	.align		4
        /*0058*/ 	.byte	0x04, 0x1c
        /*005a*/ 	.short	(.L_17 - .L_16)


	//   ....[0]....
.L_16:
        /*005c*/ 	.word	0x00000080


	//   ....[1]....
        /*0060*/ 	.word	0x00000140


	//----- nvinfo : EIATTR_CBANK_PARAM_SIZE
	.align		4
.L_17:
        /*0064*/ 	.byte	0x03, 0x19
        /*0066*/ 	.short	0x001c


	//----- nvinfo : EIATTR_PARAM_CBANK
	.align		4
        /*0068*/ 	.byte	0x04, 0x0a
        /*006a*/ 	.short	(.L_19 - .L_18)
	.align		4
.L_18:
        /*006c*/ 	.word	index@(.nv.constant0._Z9vectorMulPKfS0_Pff)
        /*0070*/ 	.short	0x0380
        /*0072*/ 	.short	0x001c


	//----- nvinfo : EIATTR_SW_WAR
	.align		4
.L_19:
        /*0074*/ 	.byte	0x04, 0x36
        /*0076*/ 	.short	(.L_21 - .L_20)
.L_20:
        /*0078*/ 	.word	0x00000008
.L_21:


//--------------------- .nv.callgraph             --------------------------
	.section	.nv.callgraph,"",@"SHT_CUDA_CALLGRAPH"
	.align	4
	.sectionentsize	8
	.align		4
        /*0000*/ 	.word	0x00000000
	.align		4
        /*0004*/ 	.word	0xffffffff
	.align		4
        /*0008*/ 	.word	0x00000000
	.align		4
        /*000c*/ 	.word	0xfffffffe
	.align		4
        /*0010*/ 	.word	0x00000000
	.align		4
        /*0014*/ 	.word	0xfffffffd
	.align		4
        /*0018*/ 	.word	0x00000000
	.align		4
        /*001c*/ 	.word	0xfffffffc


//--------------------- .text._Z9vectorMulPKfS0_Pff --------------------------
	.section	.text._Z9vectorMulPKfS0_Pff,"ax",@progbits
	.align	128
        .global         _Z9vectorMulPKfS0_Pff
        .type           _Z9vectorMulPKfS0_Pff,@function
        .size           _Z9vectorMulPKfS0_Pff,(.L_x_1 - _Z9vectorMulPKfS0_Pff)
        .other          _Z9vectorMulPKfS0_Pff,@"STO_CUDA_ENTRY STV_DEFAULT"
_Z9vectorMulPKfS0_Pff:
.text._Z9vectorMulPKfS0_Pff:
[----:B------:R-:W-:Y:S01]  /*0000*/  LDC R1, c[0x0][0x37c] ;  /* 0x0000df00ff017b82 */ /* 0x000fe20000000800 */
[----:B------:R-:W0:Y:S01]  /*0010*/  S2R R9, SR_CTAID.X ;  /* 0x0000000000097919 */ /* 0x000e220000002500 */
[----:B------:R-:W0:Y:S01]  /*0020*/  LDCU UR4, c[0x0][0x360] ;  /* 0x00006c00ff0477ac */ /* 0x000e220008000800 */
[----:B------:R-:W0:Y:S01]  /*0030*/  S2R R0, SR_TID.X ;  /* 0x0000000000007919 */ /* 0x000e220000002100 */
[----:B------:R-:W1:Y:S01]  /*0040*/  LDCU UR5, c[0x0][0x398] ;  /* 0x00007300ff0577ac */ /* 0x000e620008000800 */
[----:B0-----:R-:W-:-:S05]  /*0050*/  IMAD R9, R9, UR4, R0 ;  /* 0x0000000409097c24 */ /* 0x001fca000f8e0200 */
[----:B------:R-:W-:-:S04]  /*0060*/  I2FP.F32.S32 R0, R9 ;  /* 0x0000000900007245 */ /* 0x000fc80000201400 */
[----:B-1----:R-:W-:-:S13]  /*0070*/  FSETP.GEU.AND P0, PT, R0, UR5, PT ;  /* 0x0000000500007c0b */ /* 0x002fda000bf0e000 */
[----:B------:R-:W-:Y:S05]  /*0080*/  @P0 EXIT ;  /* 0x000000000000094d */ /* 0x000fea0003800000 */
[----:B------:R-:W0:Y:S01]  /*0090*/  LDC.64 R2, c[0x0][0x380] ;  /* 0x0000e000ff027b82 */ /* 0x000e220000000a00 */
[----:B------:R-:W1:Y:S07]  /*00a0*/  LDCU.64 UR4, c[0x0][0x358] ;  /* 0x00006b00ff0477ac */ /* 0x000e6e0008000a00 */
[----:B------:R-:W2:Y:S08]  /*00b0*/  LDC.64 R4, c[0x0][0x388] ;  /* 0x0000e200ff047b82 */ /* 0x000eb00000000a00 */
[----:B------:R-:W3:Y:S01]  /*00c0*/  LDC.64 R6, c[0x0][0x390] ;  /* 0x0000e400ff067b82 */ /* 0x000ee20000000a00 */
[----:B0-----:R-:W-:-:S06]  /*00d0*/  IMAD.WIDE R2, R9, 0x4, R2 ;  /* 0x0000000409027825 */ /* 0x001fcc00078e0202 */
[----:B-1----:R-:W4:Y:S01]  /*00e0*/  LDG.E R2, desc[UR4][R2.64] ;  /* 0x0000000402027981 */ /* 0x002f22000c1e1900 */
[----:B--2---:R-:W-:-:S06]  /*00f0*/  IMAD.WIDE R4, R9, 0x4, R4 ;  /* 0x0000000409047825 */ /* 0x004fcc00078e0204 */
[----:B------:R-:W4:Y:S01]  /*0100*/  LDG.E R5, desc[UR4][R4.64] ;  /* 0x0000000404057981 */ /* 0x000f22000c1e1900 */
[----:B---3--:R-:W-:-:S04]  /*0110*/  IMAD.WIDE R6, R9, 0x4, R6 ;  /* 0x0000000409067825 */ /* 0x008fc800078e0206 */
[----:B----4-:R-:W-:-:S05]  /*0120*/  FMUL R9, R2, R5 ;  /* 0x0000000502097220 */ /* 0x010fca0000400000 */
[----:B------:R-:W-:Y:S01]  /*0130*/  STG.E desc[UR4][R6.64], R9 ;  /* 0x0000000906007986 */ /* 0x000fe2000c101904 */
[----:B------:R-:W-:Y:S05]  /*0140*/  EXIT ;  /* 0x000000000000794d */ /* 0x000fea0003800000 */
.L_x_0:
[----:B------:R-:W-:-:S00]  /*0150*/  BRA `(.L_x_0) ;  /* 0xfffffffc00fc7947 */ /* 0x000fc0000383ffff */
[----:B------:R-:W-:-:S00]  /*0160*/  NOP ;  /* 0x0000000000007918 */ /* 0x000fc00000000000 */
        /* <DEDUP_REMOVED lines=9> */
.L_x_1:


//--------------------- .nv.shared.reserved.0     --------------------------
	.section	.nv.shared.reserved.0,"aw",@nobits
	.weak		__nv_reservedSMEM_offset_0_alias
	.size		__nv_reservedSMEM_offset_0_alias, 0, 64
	.other		__nv_reservedSMEM_offset_0_alias,@"STO_CUDA_RESERVED_SHARED STV_DEFAULT"
__nv_reservedSMEM_offset_0_alias:
	.zero		0
	.zero		64


//--------------------- .nv.constant0._Z9vectorMulPKfS0_Pff --------------------------
	.section	.nv.constant0._Z9vectorMulPKfS0_Pff,"a",@progbits
	.sectionflags	@""
	.align	4
.nv.constant0._Z9vectorMulPKfS0_Pff:
	.zero		924


//--------------------- SYMBOLS --------------------------

	.type		.nv.reservedSmem.offset0,@object
	.size		.nv.reservedSmem.offset0,0x4
